//
// Generated by NVIDIA NVVM Compiler
//
// Compiler Build ID: CL-36424714
// Cuda compilation tools, release 13.0, V13.0.88
// Based on NVVM 20.0.0
//

.version 9.0
.target sm_100
.address_size 64

	// .globl	_Z21pipeline_kernel_asyncIdEvPT_Pmmi
.extern .shared .align 16 .b8 s[];

.visible .entry _Z21pipeline_kernel_asyncIdEvPT_Pmmi(
	.param .u64 .ptr .align 1 _Z21pipeline_kernel_asyncIdEvPT_Pmmi_param_0,
	.param .u64 .ptr .align 1 _Z21pipeline_kernel_asyncIdEvPT_Pmmi_param_1,
	.param .u64 _Z21pipeline_kernel_asyncIdEvPT_Pmmi_param_2,
	.param .u32 _Z21pipeline_kernel_asyncIdEvPT_Pmmi_param_3
)
{
	.reg .pred 	%p<9>;
	.reg .b32 	%r<46>;
	.reg .b64 	%rd<40>;

	ld.param.u64 	%rd16, [_Z21pipeline_kernel_asyncIdEvPT_Pmmi_param_0];
	ld.param.u64 	%rd17, [_Z21pipeline_kernel_asyncIdEvPT_Pmmi_param_1];
	ld.param.u64 	%rd18, [_Z21pipeline_kernel_asyncIdEvPT_Pmmi_param_2];
	ld.param.u32 	%r19, [_Z21pipeline_kernel_asyncIdEvPT_Pmmi_param_3];
	// begin inline asm
	mov.u64 	%rd19, %clock64;
	// end inline asm
	setp.lt.s32 	%p1, %r19, 1;
	@%p1 bra 	$L__BB0_11;
	mov.u32 	%r21, %ntid.x;
	mov.u32 	%r22, %tid.x;
	cvt.u64.u32 	%rd2, %r21;
	cvt.u64.u32 	%rd3, %r22;
	and.b64  	%rd4, %rd18, 3;
	and.b64  	%rd5, %rd18, -4;
	mul.wide.u32 	%rd6, %r21, 8;
	mul.wide.u32 	%rd20, %r22, 8;
	add.s64 	%rd7, %rd16, %rd20;
	mul.wide.u32 	%rd8, %r21, 24;
	shl.b32 	%r23, %r22, 3;
	mov.u32 	%r24, s;
	add.s32 	%r1, %r23, %r24;
	shl.b32 	%r2, %r21, 3;
	shl.b32 	%r3, %r21, 5;
	shl.b32 	%r25, %r21, 4;
	add.s32 	%r26, %r25, %r24;
	add.s32 	%r4, %r26, %r23;
	mad.lo.s32 	%r27, %r21, 24, %r24;
	add.s32 	%r5, %r27, %r23;
	mov.b32 	%r41, 0;
$L__BB0_2:
	setp.eq.s64 	%p2, %rd18, 0;
	@%p2 bra 	$L__BB0_10;
	setp.lt.u64 	%p3, %rd18, 4;
	mov.b64 	%rd39, 0;
	@%p3 bra 	$L__BB0_6;
	add.s32 	%r45, %r1, %r2;
	mov.u32 	%r42, %r1;
	mov.u32 	%r43, %r5;
	mov.u32 	%r44, %r4;
	mov.u64 	%rd37, %rd7;
	mov.u64 	%rd38, %rd5;
$L__BB0_5:
	// begin inline asm
	cp.async.ca.shared.global [%r42], [%rd37], 8, 8;
	// end inline asm
	add.s64 	%rd23, %rd37, %rd6;
	// begin inline asm
	cp.async.ca.shared.global [%r45], [%rd23], 8, 8;
	// end inline asm
	shl.b64 	%rd26, %rd2, 4;
	add.s64 	%rd24, %rd37, %rd26;
	// begin inline asm
	cp.async.ca.shared.global [%r44], [%rd24], 8, 8;
	// end inline asm
	add.s64 	%rd25, %rd37, %rd8;
	// begin inline asm
	cp.async.ca.shared.global [%r43], [%rd25], 8, 8;
	// end inline asm
	add.s64 	%rd38, %rd38, -4;
	shl.b64 	%rd27, %rd2, 5;
	add.s64 	%rd37, %rd37, %rd27;
	add.s32 	%r45, %r45, %r3;
	add.s32 	%r44, %r44, %r3;
	add.s32 	%r43, %r43, %r3;
	add.s32 	%r42, %r42, %r3;
	setp.ne.s64 	%p4, %rd38, 0;
	mov.u64 	%rd39, %rd5;
	@%p4 bra 	$L__BB0_5;
$L__BB0_6:
	setp.eq.s64 	%p5, %rd4, 0;
	@%p5 bra 	$L__BB0_10;
	setp.eq.s64 	%p6, %rd4, 1;
	cvt.u32.u64 	%r33, %rd3;
	cvt.u32.u64 	%r34, %rd2;
	cvt.u32.u64 	%r35, %rd39;
	mad.lo.s32 	%r36, %r34, %r35, %r33;
	shl.b32 	%r37, %r36, 3;
	mov.u32 	%r38, s;
	add.s32 	%r32, %r38, %r37;
	mad.lo.s64 	%rd29, %rd39, %rd2, %rd3;
	shl.b64 	%rd30, %rd29, 3;
	add.s64 	%rd28, %rd16, %rd30;
	// begin inline asm
	cp.async.ca.shared.global [%r32], [%rd28], 8, 8;
	// end inline asm
	@%p6 bra 	$L__BB0_10;
	setp.eq.s64 	%p7, %rd4, 2;
	add.s32 	%r39, %r32, %r2;
	add.s64 	%rd31, %rd28, %rd6;
	// begin inline asm
	cp.async.ca.shared.global [%r39], [%rd31], 8, 8;
	// end inline asm
	@%p7 bra 	$L__BB0_10;
	add.s32 	%r40, %r39, %r2;
	add.s64 	%rd32, %rd31, %rd6;
	// begin inline asm
	cp.async.ca.shared.global [%r40], [%rd32], 8, 8;
	// end inline asm
$L__BB0_10:
	// begin inline asm
	cp.async.commit_group;
	// end inline asm
	// begin inline asm
	cp.async.wait_group 0;
	// end inline asm
	add.s32 	%r41, %r41, 1;
	setp.ne.s32 	%p8, %r41, %r19;
	@%p8 bra 	$L__BB0_2;
$L__BB0_11:
	cvta.to.global.u64 	%rd34, %rd17;
	// begin inline asm
	mov.u64 	%rd33, %clock64;
	// end inline asm
	sub.s64 	%rd35, %rd33, %rd19;
	atom.global.add.u64 	%rd36, [%rd34], %rd35;
	ret;

}
	// .globl	_Z20pipeline_kernel_syncIdEvPT_Pmmi
.visible .entry _Z20pipeline_kernel_syncIdEvPT_Pmmi(
	.param .u64 .ptr .align 1 _Z20pipeline_kernel_syncIdEvPT_Pmmi_param_0,
	.param .u64 .ptr .align 1 _Z20pipeline_kernel_syncIdEvPT_Pmmi_param_1,
	.param .u64 _Z20pipeline_kernel_syncIdEvPT_Pmmi_param_2,
	.param .u32 _Z20pipeline_kernel_syncIdEvPT_Pmmi_param_3
)
{
	.reg .pred 	%p<9>;
	.reg .b32 	%r<9>;
	.reg .b64 	%rd<13>;
	.reg .b64 	%fd<5>;

	ld.param.u64 	%rd3, [_Z20pipeline_kernel_syncIdEvPT_Pmmi_param_0];
	ld.param.u64 	%rd4, [_Z20pipeline_kernel_syncIdEvPT_Pmmi_param_1];
	ld.param.u64 	%rd5, [_Z20pipeline_kernel_syncIdEvPT_Pmmi_param_2];
	ld.param.u32 	%r4, [_Z20pipeline_kernel_syncIdEvPT_Pmmi_param_3];
	// begin inline asm
	mov.u64 	%rd6, %clock64;
	// end inline asm
	setp.lt.s32 	%p1, %r4, 1;
	@%p1 bra 	$L__BB1_12;
	cvta.to.global.u64 	%rd7, %rd3;
	setp.eq.s64 	%p2, %rd5, 0;
	mov.u32 	%r5, %tid.x;
	mul.wide.u32 	%rd8, %r5, 8;
	add.s64 	%rd2, %rd7, %rd8;
	shl.b32 	%r6, %r5, 3;
	mov.u32 	%r7, s;
	add.s32 	%r1, %r7, %r6;
	@%p2 bra 	$L__BB1_12;
	and.b32  	%r2, %r4, 15;
	setp.lt.u32 	%p3, %r4, 16;
	@%p3 bra 	$L__BB1_4;
	ld.global.f64 	%fd1, [%rd2];
	st.shared.f64 	[%r1], %fd1;
$L__BB1_4:
	setp.eq.s32 	%p4, %r2, 0;
	@%p4 bra 	$L__BB1_12;
	and.b32  	%r3, %r4, 7;
	setp.lt.u32 	%p5, %r2, 8;
	@%p5 bra 	$L__BB1_7;
	ld.global.f64 	%fd2, [%rd2];
	st.shared.f64 	[%r1], %fd2;
$L__BB1_7:
	setp.eq.s32 	%p6, %r3, 0;
	@%p6 bra 	$L__BB1_12;
	setp.lt.u32 	%p7, %r3, 4;
	@%p7 bra 	$L__BB1_10;
	ld.global.f64 	%fd3, [%rd2];
	st.shared.f64 	[%r1], %fd3;
$L__BB1_10:
	and.b32  	%r8, %r4, 3;
	setp.eq.s32 	%p8, %r8, 0;
	@%p8 bra 	$L__BB1_12;
	ld.global.f64 	%fd4, [%rd2];
	st.shared.f64 	[%r1], %fd4;
$L__BB1_12:
	cvta.to.global.u64 	%rd10, %rd4;
	// begin inline asm
	mov.u64 	%rd9, %clock64;
	// end inline asm
	sub.s64 	%rd11, %rd9, %rd6;
	atom.global.add.u64 	%rd12, [%rd10], %rd11;
	ret;

}


// ===== COMPILED SASS (sm_100) =====

	.target	sm_100

	.elftype	@"ET_EXEC"


//--------------------- .note.nv.tkinfo           --------------------------
	.section	.note.nv.tkinfo,"",@"SHT_NOTE"
	.sectionflags	@"SHF_NOTE_NV_TKINFO"
	.tkinfo
        /*0018*/ 	.word	0x00000002
        /*0030*/ 	.string	""
        /*0030*/ 	.string	"ptxas"
        /*0030*/ 	.string	"Cuda compilation tools, release 13.0, V13.0.88"
        /*0030*/ 	.string	"Build cuda_13.0.r13.0/compiler.36424714_0"
        /*0030*/ 	.string	"-arch sm_100 -m 64 "



//--------------------- .note.nv.cuinfo           --------------------------
	.section	.note.nv.cuinfo,"",@"SHT_NOTE"
	.sectionflags	@"SHF_NOTE_NV_CUINFO"
        /*0018*/ 	.short	0x0002
        /*001a*/ 	.short	0x0064
        /*001c*/ 	.short	0x0082
	.zero		2


//--------------------- .nv.info                  --------------------------
	.section	.nv.info,"",@"SHT_CUDA_INFO"
	.align	4


	//----- nvinfo : EIATTR_REGCOUNT
	.align		4
        /*0000*/ 	.byte	0x04, 0x2f
        /*0002*/ 	.short	(.L_1 - .L_0)
	.align		4
.L_0:
        /*0004*/ 	.word	index@(_Z21pipeline_kernel_asyncIdEvPT_Pmmi)
        /*0008*/ 	.word	0x00000020


	//----- nvinfo : EIATTR_FRAME_SIZE
	.align		4
.L_1:
        /*000c*/ 	.byte	0x04, 0x11
        /*000e*/ 	.short	(.L_3 - .L_2)
	.align		4
.L_2:
        /*0010*/ 	.word	index@(_Z21pipeline_kernel_asyncIdEvPT_Pmmi)
        /*0014*/ 	.word	0x00000000


	//----- nvinfo : EIATTR_REGCOUNT
	.align		4
.L_3:
        /*0018*/ 	.byte	0x04, 0x2f
        /*001a*/ 	.short	(.L_5 - .L_4)
	.align		4
.L_4:
        /*001c*/ 	.word	index@(_Z20pipeline_kernel_syncIdEvPT_Pmmi)
        /*0020*/ 	.word	0x0000000e


	//----- nvinfo : EIATTR_FRAME_SIZE
	.align		4
.L_5:
        /*0024*/ 	.byte	0x04, 0x11
        /*0026*/ 	.short	(.L_7 - .L_6)
	.align		4
.L_6:
        /*0028*/ 	.word	index@(_Z20pipeline_kernel_syncIdEvPT_Pmmi)
        /*002c*/ 	.word	0x00000000


	//----- nvinfo : EIATTR_MIN_STACK_SIZE
	.align		4
.L_7:
        /*0030*/ 	.byte	0x04, 0x12
        /*0032*/ 	.short	(.L_9 - .L_8)
	.align		4
.L_8:
        /*0034*/ 	.word	index@(_Z20pipeline_kernel_syncIdEvPT_Pmmi)
        /*0038*/ 	.word	0x00000000


	//----- nvinfo : EIATTR_MIN_STACK_SIZE
	.align		4
.L_9:
        /*003c*/ 	.byte	0x04, 0x12
        /*003e*/ 	.short	(.L_11 - .L_10)
	.align		4
.L_10:
        /*0040*/ 	.word	index@(_Z21pipeline_kernel_asyncIdEvPT_Pmmi)
        /*0044*/ 	.word	0x00000000
.L_11:


//--------------------- .nv.compat                --------------------------
	.section	.nv.compat,"",@"SHT_CUDA_COMPAT_INFO"
	.align	4
        /*0000*/ 	.byte	0x02, 0x09, 0x00, 0x00, 0x02, 0x02, 0x01, 0x00, 0x02, 0x05, 0x05, 0x00, 0x03, 0x07, 0x01, 0x01
        /*0010*/ 	.byte	0x02, 0x03, 0x00, 0x00, 0x02, 0x06, 0x01, 0x00, 0x04, 0x0b, 0x08, 0x00, 0x09, 0x00, 0x00, 0x00
        /*0020*/ 	.byte	0x00, 0x00, 0x00, 0x00


//--------------------- .nv.info._Z20pipeline_kernel_syncIdEvPT_Pmmi --------------------------
	.section	.nv.info._Z20pipeline_kernel_syncIdEvPT_Pmmi,"",@"SHT_CUDA_INFO"
	.sectionflags	@""
	.align	4


	//----- nvinfo : EIATTR_CUDA_API_VERSION
	.align		4
        /*0000*/ 	.byte	0x04, 0x37
        /*0002*/ 	.short	(.L_13 - .L_12)
.L_12:
        /*0004*/ 	.word	0x00000082


	//----- nvinfo : EIATTR_KPARAM_INFO
	.align		4
.L_13:
        /*0008*/ 	.byte	0x04, 0x17
        /*000a*/ 	.short	(.L_15 - .L_14)
.L_14:
        /*000c*/ 	.word	0x00000000
        /*0010*/ 	.short	0x0003
        /*0012*/ 	.short	0x0018
        /*0014*/ 	.byte	0x00, 0xf0, 0x11, 0x00


	//----- nvinfo : EIATTR_KPARAM_INFO
	.align		4
.L_15:
        /*0018*/ 	.byte	0x04, 0x17
        /*001a*/ 	.short	(.L_17 - .L_16)
.L_16:
        /*001c*/ 	.word	0x00000000
        /*0020*/ 	.short	0x0002
        /*0022*/ 	.short	0x0010
        /*0024*/ 	.byte	0x00, 0xf0, 0x21, 0x00


	//----- nvinfo : EIATTR_KPARAM_INFO
	.align		4
.L_17:
        /*0028*/ 	.byte	0x04, 0x17
        /*002a*/ 	.short	(.L_19 - .L_18)
.L_18:
        /*002c*/ 	.word	0x00000000
        /*0030*/ 	.short	0x0001
        /*0032*/ 	.short	0x0008
        /*0034*/ 	.byte	0x00, 0xf5, 0x21, 0x00


	//----- nvinfo : EIATTR_KPARAM_INFO
	.align		4
.L_19:
        /*0038*/ 	.byte	0x04, 0x17
        /*003a*/ 	.short	(.L_21 - .L_20)
.L_20:
        /*003c*/ 	.word	0x00000000
        /*0040*/ 	.short	0x0000
        /*0042*/ 	.short	0x0000
        /*0044*/ 	.byte	0x00, 0xf5, 0x21, 0x00


	//----- nvinfo : EIATTR_SPARSE_MMA_MASK
	.align		4
.L_21:
        /*0048*/ 	.byte	0x03, 0x50
        /*004a*/ 	.short	0x0000


	//----- nvinfo : EIATTR_MAXREG_COUNT
	.align		4
        /*004c*/ 	.byte	0x03, 0x1b
        /*004e*/ 	.short	0x00ff


	//----- nvinfo : EIATTR_MERCURY_ISA_VERSION
	.align		4
        /*0050*/ 	.byte	0x03, 0x5f
        /*0052*/ 	.short	0x0101


	//----- nvinfo : EIATTR_INT_WARP_WIDE_INSTR_OFFSETS
	.align		4
        /*0054*/ 	.byte	0x04, 0x31
        /*0056*/ 	.short	(.L_23 - .L_22)


	//   ....[0]....
.L_22:
        /*0058*/ 	.word	0x00000290


	//----- nvinfo : EIATTR_VRC_CTA_INIT_COUNT
	.align		4
.L_23:
        /*005c*/ 	.byte	0x02, 0x4a
	.zero		1
	.zero		1


	//----- nvinfo : EIATTR_EXIT_INSTR_OFFSETS
	.align		4
        /*0060*/ 	.byte	0x04, 0x1c
        /*0062*/ 	.short	(.L_25 - .L_24)


	//   ....[0]....
.L_24:
        /*0064*/ 	.word	0x00000330


	//----- nvinfo : EIATTR_CBANK_PARAM_SIZE
	.align		4
.L_25:
        /*0068*/ 	.byte	0x03, 0x19
        /*006a*/ 	.short	0x001c


	//----- nvinfo : EIATTR_PARAM_CBANK
	.align		4
        /*006c*/ 	.byte	0x04, 0x0a
        /*006e*/ 	.short	(.L_27 - .L_26)
	.align		4
.L_26:
        /*0070*/ 	.word	index@(.nv.constant0._Z20pipeline_kernel_syncIdEvPT_Pmmi)
        /*0074*/ 	.short	0x0380
        /*0076*/ 	.short	0x001c


	//----- nvinfo : EIATTR_SW_WAR
	.align		4
.L_27:
        /*0078*/ 	.byte	0x04, 0x36
        /*007a*/ 	.short	(.L_29 - .L_28)
.L_28:
        /*007c*/ 	.word	0x00000008
.L_29:


//--------------------- .nv.info._Z21pipeline_kernel_asyncIdEvPT_Pmmi --------------------------
	.section	.nv.info._Z21pipeline_kernel_asyncIdEvPT_Pmmi,"",@"SHT_CUDA_INFO"
	.sectionflags	@""
	.align	4


	//----- nvinfo : EIATTR_CUDA_API_VERSION
	.align		4
        /*0000*/ 	.byte	0x04, 0x37
        /*0002*/ 	.short	(.L_31 - .L_30)
.L_30:
        /*0004*/ 	.word	0x00000082


	//----- nvinfo : EIATTR_KPARAM_INFO
	.align		4
.L_31:
        /*0008*/ 	.byte	0x04, 0x17
        /*000a*/ 	.short	(.L_33 - .L_32)
.L_32:
        /*000c*/ 	.word	0x00000000
        /*0010*/ 	.short	0x0003
        /*0012*/ 	.short	0x0018
        /*0014*/ 	.byte	0x00, 0xf0, 0x11, 0x00


	//----- nvinfo : EIATTR_KPARAM_INFO
	.align		4
.L_33:
        /*0018*/ 	.byte	0x04, 0x17
        /*001a*/ 	.short	(.L_35 - .L_34)
.L_34:
        /*001c*/ 	.word	0x00000000
        /*0020*/ 	.short	0x0002
        /*0022*/ 	.short	0x0010
        /*0024*/ 	.byte	0x00, 0xf0, 0x21, 0x00


	//----- nvinfo : EIATTR_KPARAM_INFO
	.align		4
.L_35:
        /*0028*/ 	.byte	0x04, 0x17
        /*002a*/ 	.short	(.L_37 - .L_36)
.L_36:
        /*002c*/ 	.word	0x00000000
        /*0030*/ 	.short	0x0001
        /*0032*/ 	.short	0x0008
        /*0034*/ 	.byte	0x00, 0xf5, 0x21, 0x00


	//----- nvinfo : EIATTR_KPARAM_INFO
	.align		4
.L_37:
        /*0038*/ 	.byte	0x04, 0x17
        /*003a*/ 	.short	(.L_39 - .L_38)
.L_38:
        /*003c*/ 	.word	0x00000000
        /*0040*/ 	.short	0x0000
        /*0042*/ 	.short	0x0000
        /*0044*/ 	.byte	0x00, 0xf5, 0x21, 0x00


	//----- nvinfo : EIATTR_SPARSE_MMA_MASK
	.align		4
.L_39:
        /*0048*/ 	.byte	0x03, 0x50
        /*004a*/ 	.short	0x0000


	//----- nvinfo : EIATTR_MAXREG_COUNT
	.align		4
        /*004c*/ 	.byte	0x03, 0x1b
        /*004e*/ 	.short	0x00ff


	//----- nvinfo : EIATTR_MERCURY_ISA_VERSION
	.align		4
        /*0050*/ 	.byte	0x03, 0x5f
        /*0052*/ 	.short	0x0101


	//----- nvinfo : EIATTR_INT_WARP_WIDE_INSTR_OFFSETS
	.align		4
        /*0054*/ 	.byte	0x04, 0x31
        /*0056*/ 	.short	(.L_41 - .L_40)


	//   ....[0]....
.L_40:
        /*0058*/ 	.word	0x00000ea0


	//----- nvinfo : EIATTR_VRC_CTA_INIT_COUNT
	.align		4
.L_41:
        /*005c*/ 	.byte	0x02, 0x4a
	.zero		1
	.zero		1


	//----- nvinfo : EIATTR_EXIT_INSTR_OFFSETS
	.align		4
        /*0060*/ 	.byte	0x04, 0x1c
        /*0062*/ 	.short	(.L_43 - .L_42)


	//   ....[0]....
.L_42:
        /*0064*/ 	.word	0x00000f40


	//----- nvinfo : EIATTR_CBANK_PARAM_SIZE
	.align		4
.L_43:
        /*0068*/ 	.byte	0x03, 0x19
        /*006a*/ 	.short	0x001c


	//----- nvinfo : EIATTR_PARAM_CBANK
	.align		4
        /*006c*/ 	.byte	0x04, 0x0a
        /*006e*/ 	.short	(.L_45 - .L_44)
	.align		4
.L_44:
        /*0070*/ 	.word	index@(.nv.constant0._Z21pipeline_kernel_asyncIdEvPT_Pmmi)
        /*0074*/ 	.short	0x0380
        /*0076*/ 	.short	0x001c


	//----- nvinfo : EIATTR_SW_WAR
	.align		4
.L_45:
        /*0078*/ 	.byte	0x04, 0x36
        /*007a*/ 	.short	(.L_47 - .L_46)
.L_46:
        /*007c*/ 	.word	0x00000008
.L_47:


//--------------------- .nv.callgraph             --------------------------
	.section	.nv.callgraph,"",@"SHT_CUDA_CALLGRAPH"
	.align	4
	.sectionentsize	8
	.align		4
        /*0000*/ 	.word	0x00000000
	.align		4
        /*0004*/ 	.word	0xffffffff
	.align		4
        /*0008*/ 	.word	0x00000000
	.align		4
        /*000c*/ 	.word	0xfffffffe
	.align		4
        /*0010*/ 	.word	0x00000000
	.align		4
        /*0014*/ 	.word	0xfffffffd
	.align		4
        /*0018*/ 	.word	0x00000000
	.align		4
        /*001c*/ 	.word	0xfffffffc


//--------------------- .text._Z20pipeline_kernel_syncIdEvPT_Pmmi --------------------------
	.section	.text._Z20pipeline_kernel_syncIdEvPT_Pmmi,"ax",@progbits
	.align	128
        .global         _Z20pipeline_kernel_syncIdEvPT_Pmmi
        .type           _Z20pipeline_kernel_syncIdEvPT_Pmmi,@function
        .size           _Z20pipeline_kernel_syncIdEvPT_Pmmi,(.L_x_13 - _Z20pipeline_kernel_syncIdEvPT_Pmmi)
        .other          _Z20pipeline_kernel_syncIdEvPT_Pmmi,@"STO_CUDA_ENTRY STV_DEFAULT"
_Z20pipeline_kernel_syncIdEvPT_Pmmi:
.text._Z20pipeline_kernel_syncIdEvPT_Pmmi:
[----:B------:R-:W-:Y:S01]  /*0000*/  LDC R1, c[0x0][0x37c] ;  /* 0x0000df00ff017b82 */ /* 0x000fe20000000800 */
[----:B------:R-:W0:Y:S01]  /*0010*/  LDCU.64 UR6, c[0x0][0x358] ;  /* 0x00006b00ff0677ac */ /* 0x000e220008000a00 */
[----:B------:R-:W-:Y:S01]  /*0020*/  NOP ;  /* 0x0000000000007918 */ /* 0x000fe20000000000 */
[----:B------:R-:W-:-:S05]  /*0030*/  CS2R R2, SR_CLOCKLO ;  /* 0x0000000000027805 */ /* 0x000fca0000015000 */
[----:B------:R-:W1:Y:S02]  /*0040*/  LDC R9, c[0x0][0x398] ;  /* 0x0000e600ff097b82 */ /* 0x000e640000000800 */
[----:B-1----:R-:W-:-:S13]  /*0050*/  ISETP.GE.AND P0, PT, R9, 0x1, PT ;  /* 0x000000010900780c */ /* 0x002fda0003f06270 */
[----:B0-----:R-:W-:Y:S05]  /*0060*/  @!P0 BRA `(.L_x_0) ;  /* 0x00000000007c8947 */ /* 0x001fea0003800000 */
[----:B------:R-:W0:Y:S02]  /*0070*/  LDCU.64 UR4, c[0x0][0x390] ;  /* 0x00007200ff0477ac */ /* 0x000e240008000a00 */
[----:B0-----:R-:W-:-:S04]  /*0080*/  UISETP.NE.U32.AND UP0, UPT, UR4, URZ, UPT ;  /* 0x000000ff0400728c */ /* 0x001fc8000bf05070 */
[----:B------:R-:W-:-:S09]  /*0090*/  UISETP.NE.AND.EX UP0, UPT, UR5, URZ, UPT, UP0 ;  /* 0x000000ff0500728c */ /* 0x000fd2000bf05300 */
[----:B------:R-:W-:Y:S05]  /*00a0*/  BRA.U !UP0, `(.L_x_0) ;  /* 0x00000001086c7547 */ /* 0x000fea000b800000 */
[----:B------:R-:W0:Y:S01]  /*00b0*/  S2R R11, SR_TID.X ;  /* 0x00000000000b7919 */ /* 0x000e220000002100 */
[----:B------:R-:W1:Y:S01]  /*00c0*/  S2UR UR5, SR_CgaCtaId ;  /* 0x00000000000579c3 */ /* 0x000e620000008800 */
[C---:B------:R-:W-:Y:S01]  /*00d0*/  ISETP.GE.U32.AND P0, PT, R9.reuse, 0x10, PT ;  /* 0x000000100900780c */ /* 0x040fe20003f06070 */
[----:B------:R-:W-:Y:S01]  /*00e0*/  UMOV UR4, 0x400 ;  /* 0x0000040000047882 */ /* 0x000fe20000000000 */
[----:B------:R-:W-:-:S04]  /*00f0*/  LOP3.LUT R0, R9, 0xf, RZ, 0xc0, !PT ;  /* 0x0000000f09007812 */ /* 0x000fc800078ec0ff */
[----:B------:R-:W-:Y:S01]  /*0100*/  ISETP.NE.AND P1, PT, R0, RZ, PT ;  /* 0x000000ff0000720c */ /* 0x000fe20003f25270 */
[----:B------:R-:W0:Y:S01]  /*0110*/  LDC.64 R4, c[0x0][0x380] ;  /* 0x0000e000ff047b82 */ /* 0x000e220000000a00 */
[----:B-1----:R-:W-:Y:S01]  /*0120*/  ULEA UR4, UR5, UR4, 0x18 ;  /* 0x0000000405047291 */ /* 0x002fe2000f8ec0ff */
[----:B0-----:R-:W-:-:S05]  /*0130*/  IMAD.WIDE.U32 R4, R11, 0x8, R4 ;  /* 0x000000080b047825 */ /* 0x001fca00078e0004 */
[----:B------:R-:W-:Y:S01]  /*0140*/  LEA R11, R11, UR4, 0x3 ;  /* 0x000000040b0b7c11 */ /* 0x000fe2000f8e18ff */
[----:B------:R-:W-:Y:S06]  /*0150*/  @!P0 BRA `(.L_x_1) ;  /* 0x0000000000088947 */ /* 0x000fec0003800000 */
[----:B------:R-:W2:Y:S04]  /*0160*/  LDG.E.64 R6, desc[UR6][R4.64] ;  /* 0x0000000604067981 */ /* 0x000ea8000c1e1b00 */
[----:B--2---:R0:W-:Y:S02]  /*0170*/  STS.64 [R11], R6 ;  /* 0x000000060b007388 */ /* 0x0041e40000000a00 */
.L_x_1:
[----:B------:R-:W-:Y:S05]  /*0180*/  @!P1 BRA `(.L_x_0) ;  /* 0x0000000000349947 */ /* 0x000fea0003800000 */
[----:B------:R-:W-:Y:S02]  /*0190*/  ISETP.GE.U32.AND P0, PT, R0, 0x8, PT ;  /* 0x000000080000780c */ /* 0x000fe40003f06070 */
[----:B------:R-:W-:-:S04]  /*01a0*/  LOP3.LUT R8, R9, 0x7, RZ, 0xc0, !PT ;  /* 0x0000000709087812 */ /* 0x000fc800078ec0ff */
[----:B------:R-:W-:-:S07]  /*01b0*/  ISETP.NE.AND P1, PT, R8, RZ, PT ;  /* 0x000000ff0800720c */ /* 0x000fce0003f25270 */
[----:B------:R-:W-:Y:S06]  /*01c0*/  @!P0 BRA `(.L_x_2) ;  /* 0x0000000000088947 */ /* 0x000fec0003800000 */
[----:B0-----:R-:W2:Y:S04]  /*01d0*/  LDG.E.64 R6, desc[UR6][R4.64] ;  /* 0x0000000604067981 */ /* 0x001ea8000c1e1b00 */
[----:B--2---:R1:W-:Y:S02]  /*01e0*/  STS.64 [R11], R6 ;  /* 0x000000060b007388 */ /* 0x0043e40000000a00 */
.L_x_2:
[----:B------:R-:W-:Y:S05]  /*01f0*/  @!P1 BRA `(.L_x_0) ;  /* 0x0000000000189947 */ /* 0x000fea0003800000 */
[----:B------:R-:W-:Y:S02]  /*0200*/  ISETP.GE.U32.AND P0, PT, R8, 0x4, PT ;  /* 0x000000040800780c */ /* 0x000fe40003f06070 */
[----:B------:R-:W-:-:S11]  /*0210*/  LOP3.LUT P1, RZ, R9, 0x3, RZ, 0xc0, !PT ;  /* 0x0000000309ff7812 */ /* 0x000fd6000782c0ff */
[----:B01----:R-:W2:Y:S04]  /*0220*/  @P0 LDG.E.64 R6, desc[UR6][R4.64] ;  /* 0x0000000604060981 */ /* 0x003ea8000c1e1b00 */
[----:B------:R-:W3:Y:S04]  /*0230*/  @P1 LDG.E.64 R8, desc[UR6][R4.64] ;  /* 0x0000000604081981 */ /* 0x000ee8000c1e1b00 */
[----:B--2---:R2:W-:Y:S04]  /*0240*/  @P0 STS.64 [R11], R6 ;  /* 0x000000060b000388 */ /* 0x0045e80000000a00 */
[----:B---3--:R2:W-:Y:S02]  /*0250*/  @P1 STS.64 [R11], R8 ;  /* 0x000000080b001388 */ /* 0x0085e40000000a00 */
.L_x_0:
[----:B012---:R-:W-:Y:S01]  /*0260*/  CS2R R6, SR_CLOCKLO ;  /* 0x0000000000067805 */ /* 0x007fe20000015000 */
[----:B------:R-:W0:Y:S01]  /*0270*/  S2R R0, SR_LANEID ;  /* 0x0000000000007919 */ /* 0x000e220000000000 */
[----:B------:R-:W1:Y:S01]  /*0280*/  LDC.64 R4, c[0x0][0x388] ;  /* 0x0000e200ff047b82 */ /* 0x000e620000000a00 */
[----:B------:R-:W-:-:S03]  /*0290*/  VOTEU.ANY UR4, UPT, PT ;  /* 0x0000000000047886 */ /* 0x000fc600038e0100 */
[----:B------:R-:W-:Y:S01]  /*02a0*/  IADD3 R2, P0, PT, -R2, R6, RZ ;  /* 0x0000000602027210 */ /* 0x000fe20007f1e1ff */
[----:B------:R-:W-:Y:S02]  /*02b0*/  UFLO.U32 UR5, UR4 ;  /* 0x00000004000572bd */ /* 0x000fe400080e0000 */
[----:B------:R-:W-:Y:S02]  /*02c0*/  UPOPC UR4, UR4 ;  /* 0x00000004000472bf */ /* 0x000fe40008000000 */
[----:B------:R-:W-:-:S04]  /*02d0*/  IMAD.X R3, R7, 0x1, ~R3, P0 ;  /* 0x0000000107037824 */ /* 0x000fc800000e0e03 */
[----:B------:R-:W-:Y:S02]  /*02e0*/  IMAD R7, R3, UR4, RZ ;  /* 0x0000000403077c24 */ /* 0x000fe4000f8e02ff */
[----:B------:R-:W-:-:S04]  /*02f0*/  IMAD.WIDE.U32 R2, R2, UR4, RZ ;  /* 0x0000000402027c25 */ /* 0x000fc8000f8e00ff */
[----:B------:R-:W-:Y:S01]  /*0300*/  IMAD.IADD R3, R3, 0x1, R7 ;  /* 0x0000000103037824 */ /* 0x000fe200078e0207 */
[----:B0-----:R-:W-:-:S13]  /*0310*/  ISETP.EQ.U32.AND P0, PT, R0, UR5, PT ;  /* 0x0000000500007c0c */ /* 0x001fda000bf02070 */
[----:B-1----:R-:W-:Y:S01]  /*0320*/  @P0 REDG.E.ADD.64.STRONG.GPU desc[UR6][R4.64], R2 ;  /* 0x000000020400098e */ /* 0x002fe2000c12e506 */
[----:B------:R-:W-:Y:S05]  /*0330*/  EXIT ;  /* 0x000000000000794d */ /* 0x000fea0003800000 */
.L_x_3:
[----:B------:R-:W-:-:S00]  /*0340*/  BRA `(.L_x_3) ;  /* 0xfffffffc00fc7947 */ /* 0x000fc0000383ffff */
[----:B------:R-:W-:-:S00]  /*0350*/  NOP ;  /* 0x0000000000007918 */ /* 0x000fc00000000000 */
        /* <DEDUP_REMOVED lines=10> */
.L_x_13:


//--------------------- .text._Z21pipeline_kernel_asyncIdEvPT_Pmmi --------------------------
	.section	.text._Z21pipeline_kernel_asyncIdEvPT_Pmmi,"ax",@progbits
	.align	128
        .global         _Z21pipeline_kernel_asyncIdEvPT_Pmmi
        .type           _Z21pipeline_kernel_asyncIdEvPT_Pmmi,@function
        .size           _Z21pipeline_kernel_asyncIdEvPT_Pmmi,(.L_x_14 - _Z21pipeline_kernel_asyncIdEvPT_Pmmi)
        .other          _Z21pipeline_kernel_asyncIdEvPT_Pmmi,@"STO_CUDA_ENTRY STV_DEFAULT"
_Z21pipeline_kernel_asyncIdEvPT_Pmmi:
.text._Z21pipeline_kernel_asyncIdEvPT_Pmmi:
[----:B------:R-:W-:Y:S01]  /*0000*/  LDC R1, c[0x0][0x37c] ;  /* 0x0000df00ff017b82 */ /* 0x000fe20000000800 */
[----:B------:R-:W1:Y:S01]  /*0010*/  LDCU.64 UR12, c[0x0][0x358] ;  /* 0x00006b00ff0c77ac */ /* 0x000e620008000a00 */
[----:B------:R-:W-:Y:S01]  /*0020*/  NOP ;  /* 0x0000000000007918 */ /* 0x000fe20000000000 */
[----:B------:R-:W-:Y:S01]  /*0030*/  CS2R R12, SR_CLOCKLO ;  /* 0x00000000000c7805 */ /* 0x000fe20000015000 */
[----:B------:R-:W2:Y:S02]  /*0040*/  LDCU UR4, c[0x0][0x398] ;  /* 0x00007300ff0477ac */ /* 0x000ea40008000800 */
[----:B--2---:R-:W-:-:S09]  /*0050*/  UISETP.GE.AND UP0, UPT, UR4, 0x1, UPT ;  /* 0x000000010400788c */ /* 0x004fd2000bf06270 */
[----:B-1----:R-:W-:Y:S05]  /*0060*/  BRA.U !UP0, `(.L_x_4) ;  /* 0x0000000d08807547 */ /* 0x002fea000b800000 */
[----:B------:R-:W1:Y:S01]  /*0070*/  S2R R5, SR_CgaCtaId ;  /* 0x0000000000057919 */ /* 0x000e620000008800 */
[----:B------:R-:W2:Y:S01]  /*0080*/  LDC R3, c[0x0][0x360] ;  /* 0x0000d800ff037b82 */ /* 0x000ea20000000800 */
[----:B------:R-:W3:Y:S01]  /*0090*/  LDCU UR9, c[0x0][0x390] ;  /* 0x00007200ff0977ac */ /* 0x000ee20008000800 */
[----:B------:R-:W-:Y:S01]  /*00a0*/  MOV R2, 0x400 ;  /* 0x0000040000027802 */ /* 0x000fe20000000f00 */
[----:B------:R-:W4:Y:S01]  /*00b0*/  S2R R0, SR_TID.X ;  /* 0x0000000000007919 */ /* 0x000f220000002100 */
[----:B------:R-:W-:-:S04]  /*00c0*/  UMOV UR4, URZ ;  /* 0x000000ff00047c82 */ /* 0x000fc80008000000 */
[----:B------:R-:W4:Y:S01]  /*00d0*/  LDC.64 R14, c[0x0][0x380] ;  /* 0x0000e000ff0e7b82 */ /* 0x000f220000000a00 */
[----:B---3--:R-:W-:Y:S02]  /*00e0*/  ULOP3.LUT UR11, UR9, 0x3, URZ, 0xc0, !UPT ;  /* 0x00000003090b7892 */ /* 0x008fe4000f8ec0ff */
[----:B------:R-:W-:Y:S01]  /*00f0*/  ULOP3.LUT UR9, UR9, 0xfffffffc, URZ, 0xc0, !UPT ;  /* 0xfffffffc09097892 */ /* 0x000fe2000f8ec0ff */
[----:B-1----:R-:W-:Y:S01]  /*0100*/  LEA R2, R5, R2, 0x18 ;  /* 0x0000000205027211 */ /* 0x002fe200078ec0ff */
[----:B----4-:R-:W-:-:S04]  /*0110*/  IMAD.WIDE.U32 R14, R0, 0x8, R14 ;  /* 0x00000008000e7825 */ /* 0x010fc800078e000e */
[C-C-:B--2---:R-:W-:Y:S02]  /*0120*/  IMAD R5, R3.reuse, 0x10, R2.reuse ;  /* 0x0000001003057824 */ /* 0x144fe400078e0202 */
[--C-:B------:R-:W-:Y:S02]  /*0130*/  IMAD R7, R3, 0x18, R2.reuse ;  /* 0x0000001803077824 */ /* 0x100fe400078e0202 */
[C---:B------:R-:W-:Y:S01]  /*0140*/  IMAD R2, R0.reuse, 0x8, R2 ;  /* 0x0000000800027824 */ /* 0x040fe200078e0202 */
[C---:B------:R-:W-:Y:S01]  /*0150*/  LEA R4, R0.reuse, R5, 0x3 ;  /* 0x0000000500047211 */ /* 0x040fe200078e18ff */
[----:B------:R-:W-:-:S07]  /*0160*/  IMAD R5, R0, 0x8, R7 ;  /* 0x0000000800057824 */ /* 0x000fce00078e0207 */
.L_x_11:
[----:B-1----:R-:W1:Y:S01]  /*0170*/  LDCU.64 UR6, c[0x0][0x390] ;  /* 0x00007200ff0677ac */ /* 0x002e620008000a00 */
[----:B--2---:R-:W2:Y:S01]  /*0180*/  LDCU UR5, c[0x0][0x398] ;  /* 0x00007300ff0577ac */ /* 0x004ea20008000800 */
[----:B------:R-:W-:Y:S02]  /*0190*/  UIADD3 UR4, UPT, UPT, UR4, 0x1, URZ ;  /* 0x0000000104047890 */ /* 0x000fe4000fffe0ff */
[----:B-1----:R-:W-:-:S04]  /*01a0*/  UISETP.NE.U32.AND UP0, UPT, UR6, URZ, UPT ;  /* 0x000000ff0600728c */ /* 0x002fc8000bf05070 */
[----:B------:R-:W-:Y:S02]  /*01b0*/  UISETP.NE.AND.EX UP0, UPT, UR7, URZ, UPT, UP0 ;  /* 0x000000ff0700728c */ /* 0x000fe4000bf05300 */
[----:B--2---:R-:W-:-:S07]  /*01c0*/  UISETP.NE.AND UP1, UPT, UR4, UR5, UPT ;  /* 0x000000050400728c */ /* 0x004fce000bf25270 */
[----:B---345:R-:W-:Y:S05]  /*01d0*/  BRA.U !UP0, `(.L_x_5) ;  /* 0x0000000d08187547 */ /* 0x038fea000b800000 */
[----:B------:R-:W-:Y:S01]  /*01e0*/  UISETP.GE.U32.AND UP0, UPT, UR6, 0x4, UPT ;  /* 0x000000040600788c */ /* 0x000fe2000bf06070 */
[----:B------:R-:W-:Y:S02]  /*01f0*/  UMOV UR5, URZ ;  /* 0x000000ff00057c82 */ /* 0x000fe40008000000 */
[----:B------:R-:W-:Y:S01]  /*0200*/  UMOV UR6, URZ ;  /* 0x000000ff00067c82 */ /* 0x000fe20008000000 */
[----:B------:R-:W-:-:S09]  /*0210*/  UISETP.GE.U32.AND.EX UP0, UPT, UR7, URZ, UPT, UP0 ;  /* 0x000000ff0700728c */ /* 0x000fd2000bf06100 */
[----:B------:R-:W-:Y:S05]  /*0220*/  BRA.U !UP0, `(.L_x_6) ;  /* 0x00000009086c7547 */ /* 0x000fea000b800000 */
[----:B------:R-:W1:Y:S01]  /*0230*/  LDCU UR10, c[0x0][0x394] ;  /* 0x00007280ff0a77ac */ /* 0x000e620008000800 */
[----:B------:R-:W-:Y:S01]  /*0240*/  IMAD R10, R3, 0x8, R2 ;  /* 0x00000008030a7824 */ /* 0x000fe200078e0202 */
[----:B------:R-:W-:Y:S01]  /*0250*/  MOV R24, R2 ;  /* 0x0000000200187202 */ /* 0x000fe20000000f00 */
[----:B------:R-:W-:Y:S01]  /*0260*/  IMAD.MOV.U32 R6, RZ, RZ, R5 ;  /* 0x000000ffff067224 */ /* 0x000fe200078e0005 */
[----:B------:R-:W-:Y:S01]  /*0270*/  UISETP.GT.U32.AND UP0, UPT, UR9, URZ, UPT ;  /* 0x000000ff0900728c */ /* 0x000fe2000bf04070 */
[----:B------:R-:W-:Y:S01]  /*0280*/  IMAD.MOV.U32 R8, RZ, RZ, R4 ;  /* 0x000000ffff087224 */ /* 0x000fe200078e0004 */
[----:B------:R-:W-:Y:S01]  /*0290*/  MOV R26, R14 ;  /* 0x0000000e001a7202 */ /* 0x000fe20000000f00 */
[----:B------:R-:W-:Y:S01]  /*02a0*/  IMAD.MOV.U32 R7, RZ, RZ, R15 ;  /* 0x000000ffff077224 */ /* 0x000fe200078e000f */
[----:B------:R-:W-:-:S03]  /*02b0*/  UISETP.GT.AND.EX UP0, UPT, UR7, URZ, UPT, UP0 ;  /* 0x000000ff0700728c */ /* 0x000fc6000bf04300 */
[----:B------:R-:W-:Y:S01]  /*02c0*/  UMOV UR7, UR9 ;  /* 0x0000000900077c82 */ /* 0x000fe20008000000 */
[----:B-1----:R-:W-:-:S05]  /*02d0*/  UMOV UR8, UR10 ;  /* 0x0000000a00087c82 */ /* 0x002fca0008000000 */
[----:B------:R-:W-:Y:S05]  /*02e0*/  BRA.U !UP0, `(.L_x_7) ;  /* 0x0000000508d47547 */ /* 0x000fea000b800000 */
[----:B------:R-:W-:Y:S02]  /*02f0*/  UISETP.GT.U32.AND UP2, UPT, UR7, 0xc, UPT ;  /* 0x0000000c0700788c */ /* 0x000fe4000bf44070 */
[----:B------:R-:W-:Y:S02]  /*0300*/  UPLOP3.LUT UP0, UPT, UPT, UPT, UPT, 0x80, 0x8 ;  /* 0x000000000008789c */ /* 0x000fe40003f0f070 */
[----:B------:R-:W-:-:S09]  /*0310*/  UISETP.GT.AND.EX UP2, UPT, UR8, URZ, UPT, UP2 ;  /* 0x000000ff0800728c */ /* 0x000fd2000bf44320 */
[----:B------:R-:W-:Y:S05]  /*0320*/  BRA.U !UP2, `(.L_x_8) ;  /* 0x000000050a147547 */ /* 0x000fea000b800000 */
[----:B------:R-:W-:-:S11]  /*0330*/  UPLOP3.LUT UP0, UPT, UPT, UPT, UPT, 0x40, 0x4 ;  /* 0x000000000004789c */ /* 0x000fd60003f0e870 */
.L_x_9:
[----:B--2---:R-:W-:Y:S01]  /*0340*/  IMAD.MOV.U32 R20, RZ, RZ, R26 ;  /* 0x000000ffff147224 */ /* 0x004fe200078e001a */
[----:B------:R-:W-:Y:S01]  /*0350*/  MOV R21, R7 ;  /* 0x0000000700157202 */ /* 0x000fe20000000f00 */
[C---:B------:R-:W-:Y:S01]  /*0360*/  IMAD R9, R3.reuse, 0x20, R24 ;  /* 0x0000002003097824 */ /* 0x040fe200078e0218 */
[C---:B------:R-:W-:Y:S01]  /*0370*/  LEA R7, R3.reuse, R8, 0x5 ;  /* 0x0000000803077211 */ /* 0x040fe200078e28ff */
[C---:B------:R-:W-:Y:S01]  /*0380*/  IMAD R25, R3.reuse, 0x20, R10 ;  /* 0x0000002003197824 */ /* 0x040fe200078e020a */
[CC--:B------:R-:W-:Y:S01]  /*0390*/  LEA R18, P0, R3.reuse, R20.reuse, 0x4 ;  /* 0x0000001403127211 */ /* 0x0c0fe200078020ff */
[C-C-:B------:R-:W-:Y:S01]  /*03a0*/  IMAD.WIDE.U32 R26, R3.reuse, 0x8, R20.reuse ;  /* 0x00000008031a7825 */ /* 0x140fe200078e0014 */
[C---:B------:R-:W-:Y:S01]  /*03b0*/  LEA R16, P1, R3.reuse, R20, 0x5 ;  /* 0x0000001403107211 */ /* 0x040fe200078228ff */
[----:B------:R-:W-:Y:S01]  /*03c0*/  @!PT LDS RZ, [RZ] ;  /* 0x00000000fffff984 */ /* 0x000fe20000000800 */
[----:B------:R-:W-:Y:S01]  /*03d0*/  @!PT LDS RZ, [RZ] ;  /* 0x00000000fffff984 */ /* 0x000fe20000000800 */
[----:B------:R-:W-:Y:S01]  /*03e0*/  @!PT LDS RZ, [RZ] ;  /* 0x00000000fffff984 */ /* 0x000fe20000000800 */
[----:B------:R1:W-:Y:S01]  /*03f0*/  LDGSTS.E.64 [R24], desc[UR12][R20.64] ;  /* 0x0000000014187fae */ /* 0x0003e2000b9a140c */
[CC--:B------:R-:W-:Y:S01]  /*0400*/  LEA.HI.X R19, R3.reuse, R21.reuse, RZ, 0x4, P0 ;  /* 0x0000001503137211 */ /* 0x0c0fe200000f24ff */
[C---:B------:R-:W-:Y:S01]  /*0410*/  IMAD.WIDE.U32 R22, R3.reuse, 0x18, R20 ;  /* 0x0000001803167825 */ /* 0x040fe200078e0014 */
[C---:B------:R-:W-:Y:S01]  /*0420*/  LEA.HI.X R17, R3.reuse, R21, RZ, 0x5, P1 ;  /* 0x0000001503117211 */ /* 0x040fe200008f2cff */
[----:B------:R2:W-:Y:S01]  /*0430*/  LDGSTS.E.64 [R10], desc[UR12][R26.64] ;  /* 0x000000001a0a7fae */ /* 0x0005e2000b9a140c */
[----:B------:R-:W-:Y:S01]  /*0440*/  LEA R28, P0, R3, R16, 0x4 ;  /* 0x00000010031c7211 */ /* 0x000fe200078020ff */
[----:B------:R-:W-:-:S02]  /*0450*/  UIADD3 UR7, UP2, UPT, UR7, -0x10, URZ ;  /* 0xfffffff007077890 */ /* 0x000fc4000ff5e0ff */
[----:B------:R3:W-:Y:S01]  /*0460*/  LDGSTS.E.64 [R8], desc[UR12][R18.64] ;  /* 0x0000000012087fae */ /* 0x0007e2000b9a140c */
[CC--:B------:R-:W-:Y:S01]  /*0470*/  LEA.HI.X R29, R3.reuse, R17.reuse, RZ, 0x4, P0 ;  /* 0x00000011031d7211 */ /* 0x0c0fe200000f24ff */
[----:B------:R-:W-:Y:S01]  /*0480*/  UIADD3.X UR8, UPT, UPT, UR8, -0x1, URZ, UP2, !UPT ;  /* 0xffffffff08087890 */ /* 0x000fe200097fe4ff */
[C---:B-1----:R-:W-:Y:S01]  /*0490*/  LEA R20, P1, R3.reuse, R16, 0x5 ;  /* 0x0000001003147211 */ /* 0x042fe200078228ff */
[----:B------:R1:W-:Y:S01]  /*04a0*/  LDGSTS.E.64 [R6], desc[UR12][R22.64] ;  /* 0x0000000016067fae */ /* 0x0003e2000b9a140c */
[C---:B------:R-:W-:Y:S01]  /*04b0*/  IMAD R24, R3.reuse, 0x20, R9 ;  /* 0x0000002003187824 */ /* 0x040fe200078e0209 */
[----:B------:R-:W-:Y:S01]  /*04c0*/  UISETP.GT.U32.AND UP2, UPT, UR7, 0xc, UPT ;  /* 0x0000000c0700788c */ /* 0x000fe2000bf44070 */
[C---:B------:R-:W-:Y:S01]  /*04d0*/  LEA.HI.X R21, R3.reuse, R17, RZ, 0x5, P1 ;  /* 0x0000001103157211 */ /* 0x040fe200008f2cff */
[C---:B--2---:R-:W-:Y:S01]  /*04e0*/  IMAD.WIDE.U32 R10, R3.reuse, 0x8, R16 ;  /* 0x00000008030a7825 */ /* 0x044fe200078e0010 */
[----:B------:R2:W-:Y:S01]  /*04f0*/  LDGSTS.E.64 [R9], desc[UR12][R16.64] ;  /* 0x0000000010097fae */ /* 0x0005e2000b9a140c */
[C---:B------:R-:W-:Y:S01]  /*0500*/  LEA R27, R3.reuse, R25, 0x5 ;  /* 0x00000019031b7211 */ /* 0x040fe200078e28ff */
[----:B------:R-:W-:Y:S01]  /*0510*/  UISETP.GT.AND.EX UP2, UPT, UR8, URZ, UPT, UP2 ;  /* 0x000000ff0800728c */ /* 0x000fe2000bf44320 */
[C---:B---3--:R-:W-:Y:S01]  /*0520*/  LEA R8, P0, R3.reuse, R20, 0x4 ;  /* 0x0000001403087211 */ /* 0x048fe200078020ff */
[C---:B------:R-:W-:Y:S01]  /*0530*/  IMAD R26, R3.reuse, 0x20, R6 ;  /* 0x00000020031a7824 */ /* 0x040fe200078e0206 */
[----:B------:R3:W-:Y:S01]  /*0540*/  LDGSTS.E.64 [R25], desc[UR12][R10.64] ;  /* 0x000000000a197fae */ /* 0x0007e2000b9a140c */
[----:B------:R-:W-:-:S03]  /*0550*/  IMAD.WIDE.U32 R18, R3, 0x18, R16 ;  /* 0x0000001803127825 */ /* 0x000fc600078e0010 */
[----:B------:R4:W-:Y:S01]  /*0560*/  LDGSTS.E.64 [R7], desc[UR12][R28.64] ;  /* 0x000000001c077fae */ /* 0x0009e2000b9a140c */
[C---:B-1----:R-:W-:Y:S01]  /*0570*/  IMAD.WIDE.U32 R22, R3.reuse, 0x8, R20 ;  /* 0x0000000803167825 */ /* 0x042fe200078e0014 */
[CC--:B--2---:R-:W-:Y:S02]  /*0580*/  LEA.HI.X R9, R3.reuse, R21.reuse, RZ, 0x4, P0 ;  /* 0x0000001503097211 */ /* 0x0c4fe400000f24ff */
[----:B------:R1:W-:Y:S01]  /*0590*/  LDGSTS.E.64 [R26], desc[UR12][R18.64] ;  /* 0x00000000121a7fae */ /* 0x0003e2000b9a140c */
[C---:B------:R-:W-:Y:S01]  /*05a0*/  LEA R6, P0, R3.reuse, R20, 0x5 ;  /* 0x0000001403067211 */ /* 0x040fe200078028ff */
[C---:B---3--:R-:W-:Y:S02]  /*05b0*/  IMAD R25, R3.reuse, 0x20, R7 ;  /* 0x0000002003197824 */ /* 0x048fe400078e0207 */
[----:B------:R2:W-:Y:S01]  /*05c0*/  LDGSTS.E.64 [R24], desc[UR12][R20.64] ;  /* 0x0000000014187fae */ /* 0x0005e2000b9a140c */
[C---:B------:R-:W-:Y:S01]  /*05d0*/  IMAD.WIDE.U32 R10, R3.reuse, 0x18, R20 ;  /* 0x00000018030a7825 */ /* 0x040fe200078e0014 */
[----:B----4-:R-:W-:-:S02]  /*05e0*/  LEA.HI.X R7, R3, R21, RZ, 0x5, P0 ;  /* 0x0000001503077211 */ /* 0x010fc400000f2cff */
[----:B------:R3:W-:Y:S01]  /*05f0*/  LDGSTS.E.64 [R27], desc[UR12][R22.64] ;  /* 0x00000000161b7fae */ /* 0x0007e2000b9a140c */
[C---:B------:R-:W-:Y:S01]  /*0600*/  IMAD R28, R3.reuse, 0x20, R26 ;  /* 0x00000020031c7824 */ /* 0x040fe200078e021a */
[CC--:B------:R-:W-:Y:S01]  /*0610*/  LEA R16, P0, R3.reuse, R6.reuse, 0x4 ;  /* 0x0000000603107211 */ /* 0x0c0fe200078020ff */
[C---:B------:R-:W-:Y:S01]  /*0620*/  IMAD R29, R3.reuse, 0x20, R27 ;  /* 0x00000020031d7824 */ /* 0x040fe200078e021b */
[----:B------:R4:W-:Y:S01]  /*0630*/  LDGSTS.E.64 [R25], desc[UR12][R8.64] ;  /* 0x0000000008197fae */ /* 0x0009e2000b9a140c */
[C-C-:B-1----:R-:W-:Y:S01]  /*0640*/  IMAD.WIDE.U32 R18, R3.reuse, 0x8, R6.reuse ;  /* 0x0000000803127825 */ /* 0x142fe200078e0006 */
[C---:B------:R-:W-:Y:S02]  /*0650*/  LEA.HI.X R17, R3.reuse, R7, RZ, 0x4, P0 ;  /* 0x0000000703117211 */ /* 0x040fe400000f24ff */
[----:B------:R1:W-:Y:S01]  /*0660*/  LDGSTS.E.64 [R28], desc[UR12][R10.64] ;  /* 0x000000000a1c7fae */ /* 0x0003e2000b9a140c */
[C---:B--2---:R-:W-:Y:S01]  /*0670*/  IMAD.WIDE.U32 R20, R3.reuse, 0x18, R6 ;  /* 0x0000001803147825 */ /* 0x044fe200078e0006 */
[----:B------:R-:W-:-:S02]  /*0680*/  LEA R26, P0, R3, R6, 0x5 ;  /* 0x00000006031a7211 */ /* 0x000fc400078028ff */
[C---:B---3--:R-:W-:Y:S02]  /*0690*/  LEA R22, R3.reuse, R28, 0x5 ;  /* 0x0000001c03167211 */ /* 0x048fe400078e28ff */
[C---:B----4-:R-:W-:Y:S01]  /*06a0*/  LEA R8, R3.reuse, R24, 0x5 ;  /* 0x0000001803087211 */ /* 0x050fe200078e28ff */
[C---:B------:R-:W-:Y:S02]  /*06b0*/  IMAD R25, R3.reuse, 0x20, R25 ;  /* 0x0000002003197824 */ /* 0x040fe400078e0219 */
[C---:B-1----:R-:W-:Y:S02]  /*06c0*/  IMAD R10, R3.reuse, 0x20, R29 ;  /* 0x00000020030a7824 */ /* 0x042fe400078e021d */
[----:B------:R1:W-:Y:S01]  /*06d0*/  LDGSTS.E.64 [R8], desc[UR12][R6.64] ;  /* 0x0000000006087fae */ /* 0x0003e2000b9a140c */
[----:B------:R-:W-:-:S03]  /*06e0*/  IMAD R24, R3, 0x20, R8 ;  /* 0x0000002003187824 */ /* 0x000fc600078e0208 */
[----:B------:R2:W-:Y:S04]  /*06f0*/  LDGSTS.E.64 [R29], desc[UR12][R18.64] ;  /* 0x00000000121d7fae */ /* 0x0005e8000b9a140c */
[----:B------:R2:W-:Y:S04]  /*0700*/  LDGSTS.E.64 [R25], desc[UR12][R16.64] ;  /* 0x0000000010197fae */ /* 0x0005e8000b9a140c */
[----:B------:R2:W-:Y:S01]  /*0710*/  LDGSTS.E.64 [R22], desc[UR12][R20.64] ;  /* 0x0000000014167fae */ /* 0x0005e2000b9a140c */
[C---:B-1----:R-:W-:Y:S01]  /*0720*/  LEA R8, R3.reuse, R25, 0x5 ;  /* 0x0000001903087211 */ /* 0x042fe200078e28ff */
[C---:B------:R-:W-:Y:S01]  /*0730*/  IMAD R6, R3.reuse, 0x20, R22 ;  /* 0x0000002003067824 */ /* 0x040fe200078e0216 */
[----:B------:R-:W-:Y:S01]  /*0740*/  LEA.HI.X R7, R3, R7, RZ, 0x5, P0 ;  /* 0x0000000703077211 */ /* 0x000fe200000f2cff */
[----:B------:R-:W-:Y:S06]  /*0750*/  BRA.U UP2, `(.L_x_9) ;  /* 0xfffffff902f87547 */ /* 0x000fec000b83ffff */
[----:B------:R-:W-:Y:S01]  /*0760*/  UMOV UR5, UR9 ;  /* 0x0000000900057c82 */ /* 0x000fe20008000000 */
[----:B------:R-:W-:-:S05]  /*0770*/  UMOV UR6, UR10 ;  /* 0x0000000a00067c82 */ /* 0x000fca0008000000 */
.L_x_8:
[----:B------:R-:W-:-:S04]  /*0780*/  UISETP.GT.U32.AND UP2, UPT, UR7, 0x4, UPT ;  /* 0x000000040700788c */ /* 0x000fc8000bf44070 */
[----:B------:R-:W-:-:S09]  /*0790*/  UISETP.GT.AND.EX UP2, UPT, UR8, URZ, UPT, UP2 ;  /* 0x000000ff0800728c */ /* 0x000fd2000bf44320 */
[----:B------:R-:W-:Y:S05]  /*07a0*/  BRA.U !UP2, `(.L_x_10) ;  /* 0x000000010a987547 */ /* 0x000fea000b800000 */
[CC--:B--2---:R-:W-:Y:S01]  /*07b0*/  LEA R16, P0, R3.reuse, R26.reuse, 0x4 ;  /* 0x0000001a03107211 */ /* 0x0c4fe200078020ff */
[----:B------:R-:W-:Y:S01]  /*07c0*/  IMAD.MOV.U32 R18, RZ, RZ, R26 ;  /* 0x000000ffff127224 */ /* 0x000fe200078e001a */
[-C--:B------:R-:W-:Y:S01]  /*07d0*/  MOV R19, R7.reuse ;  /* 0x0000000700137202 */ /* 0x080fe20000000f00 */
[C---:B------:R-:W-:Y:S01]  /*07e0*/  IMAD R9, R3.reuse, 0x20, R10 ;  /* 0x0000002003097824 */ /* 0x040fe200078e020a */
[CC--:B------:R-:W-:Y:S01]  /*07f0*/  LEA.HI.X R17, R3.reuse, R7.reuse, RZ, 0x4, P0 ;  /* 0x0000000703117211 */ /* 0x0c0fe200000f24ff */
[C---:B------:R-:W-:Y:S01]  /*0800*/  IMAD R11, R3.reuse, 0x20, R8 ;  /* 0x00000020030b7824 */ /* 0x040fe200078e0208 */
[C---:B------:R-:W-:Y:S01]  /*0810*/  LEA R22, P0, R3.reuse, R26, 0x5 ;  /* 0x0000001a03167211 */ /* 0x040fe200078028ff */
[C-C-:B------:R-:W-:Y:S01]  /*0820*/  IMAD.WIDE.U32 R20, R3.reuse, 0x8, R18.reuse ;  /* 0x0000000803147825 */ /* 0x140fe200078e0012 */
[----:B------:R-:W-:Y:S01]  /*0830*/  @!PT LDS RZ, [RZ] ;  /* 0x00000000fffff984 */ /* 0x000fe20000000800 */
[----:B------:R-:W-:Y:S01]  /*0840*/  @!PT LDS RZ, [RZ] ;  /* 0x00000000fffff984 */ /* 0x000fe20000000800 */
[----:B------:R-:W-:Y:S01]  /*0850*/  @!PT LDS RZ, [RZ] ;  /* 0x00000000fffff984 */ /* 0x000fe20000000800 */
[----:B------:R1:W-:Y:S01]  /*0860*/  LDGSTS.E.64 [R24], desc[UR12][R18.64] ;  /* 0x0000000012187fae */ /* 0x0003e2000b9a140c */
[C---:B------:R-:W-:Y:S01]  /*0870*/  LEA R25, R3.reuse, R24, 0x5 ;  /* 0x0000001803197211 */ /* 0x040fe200078e28ff */
[----:B------:R-:W-:Y:S01]  /*0880*/  UIADD3 UR7, UP2, UPT, UR7, -0x8, URZ ;  /* 0xfffffff807077890 */ /* 0x000fe2000ff5e0ff */
[C---:B------:R-:W-:Y:S01]  /*0890*/  LEA.HI.X R23, R3.reuse, R7, RZ, 0x5, P0 ;  /* 0x0000000703177211 */ /* 0x040fe200000f2cff */
[----:B------:R2:W-:Y:S01]  /*08a0*/  LDGSTS.E.64 [R10], desc[UR12][R20.64] ;  /* 0x00000000140a7fae */ /* 0x0005e2000b9a140c */
[C---:B------:R-:W-:Y:S01]  /*08b0*/  LEA R28, P0, R3.reuse, R22, 0x4 ;  /* 0x00000016031c7211 */ /* 0x040fe200078020ff */
[C---:B------:R-:W-:Y:S01]  /*08c0*/  IMAD.WIDE.U32 R26, R3.reuse, 0x18, R18 ;  /* 0x00000018031a7825 */ /* 0x040fe200078e0012 */
[----:B------:R-:W-:Y:S01]  /*08d0*/  UPLOP3.LUT UP0, UPT, UPT, UPT, UPT, 0x40, 0x4 ;  /* 0x000000000004789c */ /* 0x000fe20003f0e870 */
[----:B------:R3:W-:Y:S01]  /*08e0*/  LDGSTS.E.64 [R8], desc[UR12][R16.64] ;  /* 0x0000000010087fae */ /* 0x0007e2000b9a140c */
[C---:B------:R-:W-:Y:S01]  /*08f0*/  LEA.HI.X R29, R3.reuse, R23, RZ, 0x4, P0 ;  /* 0x00000017031d7211 */ /* 0x040fe200000f24ff */
[----:B------:R-:W-:Y:S01]  /*0900*/  UIADD3.X UR8, UPT, UPT, UR8, -0x1, URZ, UP2, !UPT ;  /* 0xffffffff08087890 */ /* 0x000fe200097fe4ff */
[C---:B-1----:R-:W-:Y:S01]  /*0910*/  IMAD.WIDE.U32 R18, R3.reuse, 0x18, R22 ;  /* 0x0000001803127825 */ /* 0x042fe200078e0016 */
[----:B------:R1:W-:Y:S01]  /*0920*/  LDGSTS.E.64 [R6], desc[UR12][R26.64] ;  /* 0x000000001a067fae */ /* 0x0003e2000b9a140c */
[C---:B------:R-:W-:Y:S01]  /*0930*/  LEA R24, R3.reuse, R25, 0x5 ;  /* 0x0000001903187211 */ /* 0x040fe200078e28ff */
[----:B------:R-:W-:Y:S01]  /*0940*/  UMOV UR5, UR9 ;  /* 0x0000000900057c82 */ /* 0x000fe20008000000 */
[C---:B--2---:R-:W-:Y:S01]  /*0950*/  IMAD R20, R3.reuse, 0x20, R6 ;  /* 0x0000002003147824 */ /* 0x044fe200078e0206 */
[----:B------:R4:W-:Y:S01]  /*0960*/  LDGSTS.E.64 [R25], desc[UR12][R22.64] ;  /* 0x0000000016197fae */ /* 0x0009e2000b9a140c */
[C---:B------:R-:W-:Y:S01]  /*0970*/  IMAD R10, R3.reuse, 0x20, R9 ;  /* 0x00000020030a7824 */ /* 0x040fe200078e0209 */
[----:B------:R-:W-:Y:S01]  /*0980*/  UMOV UR6, UR10 ;  /* 0x0000000a00067c82 */ /* 0x000fe20008000000 */
[C---:B---3--:R-:W-:Y:S01]  /*0990*/  IMAD.WIDE.U32 R16, R3.reuse, 0x8, R22 ;  /* 0x0000000803107825 */ /* 0x048fe200078e0016 */
[----:B------:R-:W-:-:S04]  /*09a0*/  LEA R8, R3, R11, 0x5 ;  /* 0x0000000b03087211 */ /* 0x000fc800078e28ff */
[----:B------:R4:W-:Y:S01]  /*09b0*/  LDGSTS.E.64 [R9], desc[UR12][R16.64] ;  /* 0x0000000010097fae */ /* 0x0009e2000b9a140c */
[C---:B-1----:R-:W-:Y:S01]  /*09c0*/  LEA R26, P0, R3.reuse, R22, 0x5 ;  /* 0x00000016031a7211 */ /* 0x042fe200078028ff */
[C---:B------:R-:W-:Y:S02]  /*09d0*/  IMAD R6, R3.reuse, 0x20, R20 ;  /* 0x0000002003067824 */ /* 0x040fe400078e0214 */
[----:B------:R4:W-:Y:S01]  /*09e0*/  LDGSTS.E.64 [R11], desc[UR12][R28.64] ;  /* 0x000000001c0b7fae */ /* 0x0009e2000b9a140c */
[----:B------:R-:W-:-:S03]  /*09f0*/  LEA.HI.X R7, R3, R23, RZ, 0x5, P0 ;  /* 0x0000001703077211 */ /* 0x000fc600000f2cff */
[----:B------:R4:W-:Y:S06]  /*0a00*/  LDGSTS.E.64 [R20], desc[UR12][R18.64] ;  /* 0x0000000012147fae */ /* 0x0009ec000b9a140c */
.L_x_10:
[----:B------:R-:W-:-:S04]  /*0a10*/  UISETP.NE.U32.AND UP2, UPT, UR7, URZ, UPT ;  /* 0x000000ff0700728c */ /* 0x000fc8000bf45070 */
[----:B------:R-:W-:-:S09]  /*0a20*/  UISETP.NE.OR.EX UP0, UPT, UR8, URZ, UP0, UP2 ;  /* 0x000000ff0800728c */ /* 0x000fd20008705720 */
[----:B------:R-:W-:Y:S05]  /*0a30*/  BRA.U !UP0, `(.L_x_6) ;  /* 0x0000000108687547 */ /* 0x000fea000b800000 */
.L_x_7:
[----:B------:R-:W-:Y:S01]  /*0a40*/  UIADD3 UR7, UP0, UPT, UR7, -0x4, URZ ;  /* 0xfffffffc07077890 */ /* 0x000fe2000ff1e0ff */
[----:B--2-4-:R-:W-:Y:S01]  /*0a50*/  MOV R16, R26 ;  /* 0x0000001a00107202 */ /* 0x014fe20000000f00 */
[----:B------:R-:W-:Y:S02]  /*0a60*/  IMAD.MOV.U32 R17, RZ, RZ, R7 ;  /* 0x000000ffff117224 */ /* 0x000fe400078e0007 */
[----:B------:R-:W-:Y:S01]  /*0a70*/  UIADD3.X UR8, UPT, UPT, UR8, -0x1, URZ, UP0, !UPT ;  /* 0xffffffff08087890 */ /* 0x000fe200087fe4ff */
[CC--:B------:R-:W-:Y:S01]  /*0a80*/  LEA R18, P0, R3.reuse, R16.reuse, 0x4 ;  /* 0x0000001003127211 */ /* 0x0c0fe200078020ff */
[----:B------:R-:W-:Y:S01]  /*0a90*/  UISETP.NE.U32.AND UP0, UPT, UR7, URZ, UPT ;  /* 0x000000ff0700728c */ /* 0x000fe2000bf05070 */
[C-C-:B------:R-:W-:Y:S01]  /*0aa0*/  IMAD.WIDE.U32 R20, R3.reuse, 0x8, R16.reuse ;  /* 0x0000000803147825 */ /* 0x140fe200078e0010 */
[----:B------:R-:W-:Y:S01]  /*0ab0*/  @!PT LDS RZ, [RZ] ;  /* 0x00000000fffff984 */ /* 0x000fe20000000800 */
[----:B------:R-:W-:Y:S01]  /*0ac0*/  @!PT LDS RZ, [RZ] ;  /* 0x00000000fffff984 */ /* 0x000fe20000000800 */
[----:B------:R-:W-:Y:S01]  /*0ad0*/  @!PT LDS RZ, [RZ] ;  /* 0x00000000fffff984 */ /* 0x000fe20000000800 */
[----:B------:R1:W-:Y:S01]  /*0ae0*/  LDGSTS.E.64 [R24], desc[UR12][R16.64] ;  /* 0x0000000010187fae */ /* 0x0003e2000b9a140c */
[CC--:B------:R-:W-:Y:S01]  /*0af0*/  LEA.HI.X R19, R3.reuse, R17.reuse, RZ, 0x4, P0 ;  /* 0x0000001103137211 */ /* 0x0c0fe200000f24ff */
[----:B------:R-:W-:Y:S01]  /*0b00*/  UISETP.NE.AND.EX UP0, UPT, UR8, URZ, UPT, UP0 ;  /* 0x000000ff0800728c */ /* 0x000fe2000bf05300 */
[C---:B------:R-:W-:Y:S01]  /*0b10*/  IMAD.WIDE.U32 R22, R3.reuse, 0x18, R16 ;  /* 0x0000001803167825 */ /* 0x040fe200078e0010 */
[C---:B------:R-:W-:Y:S01]  /*0b20*/  LEA R26, P0, R3.reuse, R16, 0x5 ;  /* 0x00000010031a7211 */ /* 0x040fe200078028ff */
[----:B------:R2:W-:Y:S03]  /*0b30*/  LDGSTS.E.64 [R10], desc[UR12][R20.64] ;  /* 0x00000000140a7fae */ /* 0x0005e6000b9a140c */
[C---:B------:R-:W-:Y:S01]  /*0b40*/  LEA.HI.X R7, R3.reuse, R17, RZ, 0x5, P0 ;  /* 0x0000001103077211 */ /* 0x040fe200000f2cff */
[----:B------:R3:W-:Y:S01]  /*0b50*/  LDGSTS.E.64 [R8], desc[UR12][R18.64] ;  /* 0x0000000012087fae */ /* 0x0007e2000b9a140c */
[----:B-1----:R-:W-:-:S03]  /*0b60*/  LEA R24, R3, R24, 0x5 ;  /* 0x0000001803187211 */ /* 0x002fc600078e28ff */
[----:B------:R1:W-:Y:S01]  /*0b70*/  LDGSTS.E.64 [R6], desc[UR12][R22.64] ;  /* 0x0000000016067fae */ /* 0x0003e2000b9a140c */
[C---:B--2---:R-:W-:Y:S01]  /*0b80*/  IMAD R10, R3.reuse, 0x20, R10 ;  /* 0x00000020030a7824 */ /* 0x044fe200078e020a */
[C---:B---3--:R-:W-:Y:S01]  /*0b90*/  LEA R8, R3.reuse, R8, 0x5 ;  /* 0x0000000803087211 */ /* 0x048fe200078e28ff */
[----:B-1----:R-:W-:Y:S01]  /*0ba0*/  IMAD R6, R3, 0x20, R6 ;  /* 0x0000002003067824 */ /* 0x002fe200078e0206 */
[----:B------:R-:W-:Y:S06]  /*0bb0*/  BRA.U UP0, `(.L_x_7) ;  /* 0xfffffffd00a07547 */ /* 0x000fec000b83ffff */
[----:B------:R-:W-:Y:S01]  /*0bc0*/  UMOV UR5, UR9 ;  /* 0x0000000900057c82 */ /* 0x000fe20008000000 */
[----:B------:R-:W-:-:S05]  /*0bd0*/  UMOV UR6, UR10 ;  /* 0x0000000a00067c82 */ /* 0x000fca0008000000 */
.L_x_6:
[----:B------:R-:W-:-:S04]  /*0be0*/  UISETP.NE.U32.AND UP0, UPT, UR11, URZ, UPT ;  /* 0x000000ff0b00728c */ /* 0x000fc8000bf05070 */
[----:B------:R-:W-:-:S09]  /*0bf0*/  UISETP.NE.AND.EX UP0, UPT, URZ, URZ, UPT, UP0 ;  /* 0x000000ffff00728c */ /* 0x000fd2000bf05300 */
[----:B------:R-:W-:Y:S05]  /*0c00*/  BRA.U !UP0, `(.L_x_5) ;  /* 0x00000001088c7547 */ /* 0x000fea000b800000 */
[----:B------:R-:W1:Y:S01]  /*0c10*/  S2UR UR7, SR_CgaCtaId ;  /* 0x00000000000779c3 */ /* 0x000e620000008800 */
[----:B------:R-:W3:Y:S01]  /*0c20*/  LDCU.64 UR14, c[0x0][0x380] ;  /* 0x00007000ff0e77ac */ /* 0x000ee20008000a00 */
[----:B------:R-:W-:Y:S01]  /*0c30*/  MOV R6, R0 ;  /* 0x0000000000067202 */ /* 0x000fe20000000f00 */
[----:B------:R-:W-:Y:S02]  /*0c40*/  IMAD.MOV.U32 R7, RZ, RZ, RZ ;  /* 0x000000ffff077224 */ /* 0x000fe400078e00ff */
[C---:B----4-:R-:W-:Y:S01]  /*0c50*/  IMAD R9, R3.reuse, UR6, RZ ;  /* 0x0000000603097c24 */ /* 0x050fe2000f8e02ff */
[----:B------:R-:W-:Y:S01]  /*0c60*/  UMOV UR6, 0x400 ;  /* 0x0000040000067882 */ /* 0x000fe20000000000 */
[----:B------:R-:W-:Y:S01]  /*0c70*/  IMAD.WIDE.U32 R6, R3, UR5, R6 ;  /* 0x0000000503067c25 */ /* 0x000fe2000f8e0006 */
[----:B------:R-:W-:-:S03]  /*0c80*/  UISETP.NE.U32.AND UP0, UPT, UR11, 0x1, UPT ;  /* 0x000000010b00788c */ /* 0x000fc6000bf05070 */
[----:B------:R-:W-:Y:S01]  /*0c90*/  IMAD R10, R3, UR5, R0 ;  /* 0x00000005030a7c24 */ /* 0x000fe2000f8e0200 */
[----:B------:R-:W-:Y:S01]  /*0ca0*/  IADD3 R7, PT, PT, R7, R9, RZ ;  /* 0x0000000907077210 */ /* 0x000fe20007ffe0ff */
[----:B------:R-:W-:Y:S01]  /*0cb0*/  UISETP.NE.AND.EX UP0, UPT, URZ, URZ, UPT, UP0 ;  /* 0x000000ffff00728c */ /* 0x000fe2000bf05300 */
[----:B---3--:R-:W-:-:S04]  /*0cc0*/  LEA R8, P0, R6, UR14, 0x3 ;  /* 0x0000000e06087c11 */ /* 0x008fc8000f8018ff */
[----:B------:R-:W-:Y:S01]  /*0cd0*/  LEA.HI.X R9, R6, UR15, R7, 0x3, P0 ;  /* 0x0000000f06097c11 */ /* 0x000fe200080f1c07 */
[----:B-1----:R-:W-:-:S06]  /*0ce0*/  ULEA UR6, UR7, UR6, 0x18 ;  /* 0x0000000607067291 */ /* 0x002fcc000f8ec0ff */
[----:B------:R-:W-:-:S05]  /*0cf0*/  LEA R10, R10, UR6, 0x3 ;  /* 0x000000060a0a7c11 */ /* 0x000fca000f8e18ff */
[----:B------:R-:W-:Y:S01]  /*0d00*/  @!PT LDS RZ, [RZ] ;  /* 0x00000000fffff984 */ /* 0x000fe20000000800 */
[----:B------:R-:W-:Y:S01]  /*0d10*/  @!PT LDS RZ, [RZ] ;  /* 0x00000000fffff984 */ /* 0x000fe20000000800 */
[----:B------:R-:W-:Y:S01]  /*0d20*/  @!PT LDS RZ, [RZ] ;  /* 0x00000000fffff984 */ /* 0x000fe20000000800 */
[----:B------:R1:W-:Y:S01]  /*0d30*/  LDGSTS.E.64 [R10], desc[UR12][R8.64] ;  /* 0x00000000080a7fae */ /* 0x0003e2000b9a140c */
[----:B------:R-:W-:Y:S05]  /*0d40*/  BRA.U !UP0, `(.L_x_5) ;  /* 0x00000001083c7547 */ /* 0x000fea000b800000 */
[C---:B-1----:R-:W-:Y:S01]  /*0d50*/  IMAD R10, R3.reuse, 0x8, R10 ;  /* 0x00000008030a7824 */ /* 0x042fe200078e020a */
[----:B------:R-:W-:Y:S01]  /*0d60*/  UISETP.NE.U32.AND UP0, UPT, UR11, 0x2, UPT ;  /* 0x000000020b00788c */ /* 0x000fe2000bf05070 */
[----:B------:R-:W-:-:S03]  /*0d70*/  IMAD.WIDE.U32 R6, R3, 0x8, R8 ;  /* 0x0000000803067825 */ /* 0x000fc600078e0008 */
[----:B------:R-:W-:Y:S02]  /*0d80*/  UISETP.NE.AND.EX UP0, UPT, URZ, URZ, UPT, UP0 ;  /* 0x000000ffff00728c */ /* 0x000fe4000bf05300 */
[----:B------:R-:W-:Y:S01]  /*0d90*/  @!PT LDS RZ, [RZ] ;  /* 0x00000000fffff984 */ /* 0x000fe20000000800 */
[----:B------:R-:W-:Y:S01]  /*0da0*/  @!PT LDS RZ, [RZ] ;  /* 0x00000000fffff984 */ /* 0x000fe20000000800 */
[----:B------:R-:W-:Y:S01]  /*0db0*/  @!PT LDS RZ, [RZ] ;  /* 0x00000000fffff984 */ /* 0x000fe20000000800 */
[----:B------:R3:W-:Y:S07]  /*0dc0*/  LDGSTS.E.64 [R10], desc[UR12][R6.64] ;  /* 0x00000000060a7fae */ /* 0x0007ee000b9a140c */
[----:B------:R-:W-:Y:S05]  /*0dd0*/  BRA.U !UP0, `(.L_x_5) ;  /* 0x0000000108187547 */ /* 0x000fea000b800000 */
[C---:B------:R-:W-:Y:S01]  /*0de0*/  LEA R9, R3.reuse, R10, 0x3 ;  /* 0x0000000a03097211 */ /* 0x040fe200078e18ff */
[----:B---3--:R-:W-:-:S05]  /*0df0*/  IMAD.WIDE.U32 R6, R3, 0x8, R6 ;  /* 0x0000000803067825 */ /* 0x008fca00078e0006 */
[----:B------:R-:W-:Y:S01]  /*0e00*/  @!PT LDS RZ, [RZ] ;  /* 0x00000000fffff984 */ /* 0x000fe20000000800 */
[----:B------:R-:W-:Y:S01]  /*0e10*/  @!PT LDS RZ, [RZ] ;  /* 0x00000000fffff984 */ /* 0x000fe20000000800 */
[----:B------:R-:W-:Y:S01]  /*0e20*/  @!PT LDS RZ, [RZ] ;  /* 0x00000000fffff984 */ /* 0x000fe20000000800 */
[----:B------:R5:W-:Y:S02]  /*0e30*/  LDGSTS.E.64 [R9], desc[UR12][R6.64] ;  /* 0x0000000006097fae */ /* 0x000be4000b9a140c */
.L_x_5:
[----:B------:R-:W0:Y:S01]  /*0e40*/  LDGDEPBAR ;  /* 0x00000000000079af */ /* 0x000e220000000000 */
[----:B------:R-:W-:-:S04]  /*0e50*/  DEPBAR.LE SB0, 0x0 ;  /* 0x000080000000791a */ /* 0x000fc80000000000 */
[----:B------:R-:W-:Y:S05]  /*0e60*/  BRA.U UP1, `(.L_x_11) ;  /* 0xfffffff101c07547 */ /* 0x000fea000b83ffff */
.L_x_4:
[----:B------:R-:W-:Y:S01]  /*0e70*/  CS2R R4, SR_CLOCKLO ;  /* 0x0000000000047805 */ /* 0x000fe20000015000 */
[----:B------:R-:W1:Y:S01]  /*0e80*/  S2R R0, SR_LANEID ;  /* 0x0000000000007919 */ /* 0x000e620000000000 */
[----:B------:R-:W2:Y:S01]  /*0e90*/  LDC.64 R2, c[0x0][0x388] ;  /* 0x0000e200ff027b82 */ /* 0x000ea20000000a00 */
[----:B------:R-:W-:-:S03]  /*0ea0*/  VOTEU.ANY UR4, UPT, PT ;  /* 0x0000000000047886 */ /* 0x000fc600038e0100 */
[----:B------:R-:W-:Y:S01]  /*0eb0*/  IADD3 R4, P0, PT, -R12, R4, RZ ;  /* 0x000000040c047210 */ /* 0x000fe20007f1e1ff */
[----:B------:R-:W-:Y:S02]  /*0ec0*/  UFLO.U32 UR5, UR4 ;  /* 0x00000004000572bd */ /* 0x000fe400080e0000 */
[----:B------:R-:W-:Y:S02]  /*0ed0*/  UPOPC UR4, UR4 ;  /* 0x00000004000472bf */ /* 0x000fe40008000000 */
[----:B------:R-:W-:-:S04]  /*0ee0*/  IMAD.X R5, R5, 0x1, ~R13, P0 ;  /* 0x0000000105057824 */ /* 0x000fc800000e0e0d */
[----:B---3-5:R-:W-:Y:S02]  /*0ef0*/  IMAD R7, R5, UR4, RZ ;  /* 0x0000000405077c24 */ /* 0x028fe4000f8e02ff */
[----:B------:R-:W-:-:S05]  /*0f00*/  IMAD.WIDE.U32 R4, R4, UR4, RZ ;  /* 0x0000000404047c25 */ /* 0x000fca000f8e00ff */
[----:B------:R-:W-:Y:S02]  /*0f10*/  IADD3 R5, PT, PT, R5, R7, RZ ;  /* 0x0000000705057210 */ /* 0x000fe40007ffe0ff */
[----:B-1----:R-:W-:-:S13]  /*0f20*/  ISETP.EQ.U32.AND P0, PT, R0, UR5, PT ;  /* 0x0000000500007c0c */ /* 0x002fda000bf02070 */
[----:B--2---:R-:W-:Y:S01]  /*0f30*/  @P0 REDG.E.ADD.64.STRONG.GPU desc[UR12][R2.64], R4 ;  /* 0x000000040200098e */ /* 0x004fe2000c12e50c */
[----:B------:R-:W-:Y:S05]  /*0f40*/  EXIT ;  /* 0x000000000000794d */ /* 0x000fea0003800000 */
.L_x_12:
        /* <DEDUP_REMOVED lines=11> */
.L_x_14:


//--------------------- .nv.shared._Z20pipeline_kernel_syncIdEvPT_Pmmi --------------------------
	.section	.nv.shared._Z20pipeline_kernel_syncIdEvPT_Pmmi,"aw",@nobits
	.sectionflags	@""
	.align	16
	.zero		1024


//--------------------- .nv.shared.reserved.0     --------------------------
	.section	.nv.shared.reserved.0,"aw",@nobits
	.weak		__nv_reservedSMEM_offset_0_alias
	.size		__nv_reservedSMEM_offset_0_alias, 0, 64
	.other		__nv_reservedSMEM_offset_0_alias,@"STO_CUDA_RESERVED_SHARED STV_DEFAULT"
__nv_reservedSMEM_offset_0_alias:
	.zero		0
	.zero		64


//--------------------- .nv.shared._Z21pipeline_kernel_asyncIdEvPT_Pmmi --------------------------
	.section	.nv.shared._Z21pipeline_kernel_asyncIdEvPT_Pmmi,"aw",@nobits
	.sectionflags	@""
	.align	16
	.zero		1024


//--------------------- .nv.constant0._Z20pipeline_kernel_syncIdEvPT_Pmmi --------------------------
	.section	.nv.constant0._Z20pipeline_kernel_syncIdEvPT_Pmmi,"a",@progbits
	.sectionflags	@""
	.align	4
.nv.constant0._Z20pipeline_kernel_syncIdEvPT_Pmmi:
	.zero		924


//--------------------- .nv.constant0._Z21pipeline_kernel_asyncIdEvPT_Pmmi --------------------------
	.section	.nv.constant0._Z21pipeline_kernel_asyncIdEvPT_Pmmi,"a",@progbits
	.sectionflags	@""
	.align	4
.nv.constant0._Z21pipeline_kernel_asyncIdEvPT_Pmmi:
	.zero		924


//--------------------- SYMBOLS --------------------------

	.type		.nv.reservedSmem.offset0,@object
	.size		.nv.reservedSmem.offset0,0x4
	.type		.nv.reservedSmem.cap,@object
	.size		.nv.reservedSmem.cap,0x4
